//
// Generated by NVIDIA NVVM Compiler
//
// Compiler Build ID: CL-36424714
// Cuda compilation tools, release 13.0, V13.0.88
// Based on NVVM 20.0.0
//

.version 9.0
.target sm_100
.address_size 64

	// .globl	_Z23matmul_shared_mem_blockILj32EEvPKfS1_Pfiiiff
// _ZZ23matmul_shared_mem_blockILj32EEvPKfS1_PfiiiffE2As has been demoted
// _ZZ23matmul_shared_mem_blockILj32EEvPKfS1_PfiiiffE2Bs has been demoted

.visible .entry _Z23matmul_shared_mem_blockILj32EEvPKfS1_Pfiiiff(
	.param .u64 .ptr .align 1 _Z23matmul_shared_mem_blockILj32EEvPKfS1_Pfiiiff_param_0,
	.param .u64 .ptr .align 1 _Z23matmul_shared_mem_blockILj32EEvPKfS1_Pfiiiff_param_1,
	.param .u64 .ptr .align 1 _Z23matmul_shared_mem_blockILj32EEvPKfS1_Pfiiiff_param_2,
	.param .u32 _Z23matmul_shared_mem_blockILj32EEvPKfS1_Pfiiiff_param_3,
	.param .u32 _Z23matmul_shared_mem_blockILj32EEvPKfS1_Pfiiiff_param_4,
	.param .u32 _Z23matmul_shared_mem_blockILj32EEvPKfS1_Pfiiiff_param_5,
	.param .f32 _Z23matmul_shared_mem_blockILj32EEvPKfS1_Pfiiiff_param_6,
	.param .f32 _Z23matmul_shared_mem_blockILj32EEvPKfS1_Pfiiiff_param_7
)
{
	.reg .pred 	%p<6>;
	.reg .b32 	%r<34>;
	.reg .b32 	%f<110>;
	.reg .b64 	%rd<27>;
	// demoted variable
	.shared .align 4 .b8 _ZZ23matmul_shared_mem_blockILj32EEvPKfS1_PfiiiffE2As[4096];
	// demoted variable
	.shared .align 4 .b8 _ZZ23matmul_shared_mem_blockILj32EEvPKfS1_PfiiiffE2Bs[4096];
	ld.param.u64 	%rd8, [_Z23matmul_shared_mem_blockILj32EEvPKfS1_Pfiiiff_param_0];
	ld.param.u64 	%rd9, [_Z23matmul_shared_mem_blockILj32EEvPKfS1_Pfiiiff_param_1];
	ld.param.u64 	%rd10, [_Z23matmul_shared_mem_blockILj32EEvPKfS1_Pfiiiff_param_2];
	ld.param.u32 	%r15, [_Z23matmul_shared_mem_blockILj32EEvPKfS1_Pfiiiff_param_3];
	ld.param.u32 	%r16, [_Z23matmul_shared_mem_blockILj32EEvPKfS1_Pfiiiff_param_4];
	ld.param.u32 	%r14, [_Z23matmul_shared_mem_blockILj32EEvPKfS1_Pfiiiff_param_5];
	ld.param.f32 	%f4, [_Z23matmul_shared_mem_blockILj32EEvPKfS1_Pfiiiff_param_6];
	ld.param.f32 	%f5, [_Z23matmul_shared_mem_blockILj32EEvPKfS1_Pfiiiff_param_7];
	mov.u32 	%r17, %ctaid.x;
	mov.u32 	%r1, %ctaid.y;
	mov.u32 	%r18, %tid.x;
	and.b32  	%r2, %r18, 31;
	shr.u32 	%r3, %r18, 5;
	shl.b32 	%r4, %r17, 5;
	or.b32  	%r19, %r4, %r2;
	setp.ge.u32 	%p1, %r19, %r15;
	shl.b32 	%r5, %r1, 5;
	or.b32  	%r20, %r5, %r3;
	setp.ge.u32 	%p2, %r20, %r16;
	or.pred  	%p3, %p1, %p2;
	@%p3 bra 	$L__BB0_5;
	mad.lo.s32 	%r6, %r16, %r4, %r5;
	setp.lt.s32 	%p4, %r14, 1;
	mov.f32 	%f109, 0f00000000;
	@%p4 bra 	$L__BB0_4;
	mul.lo.s32 	%r23, %r14, %r4;
	mad.lo.s32 	%r24, %r14, %r2, %r3;
	shl.b32 	%r25, %r2, 7;
	shl.b32 	%r26, %r3, 2;
	or.b32  	%r27, %r25, %r26;
	mov.u32 	%r28, _ZZ23matmul_shared_mem_blockILj32EEvPKfS1_PfiiiffE2As;
	add.s32 	%r7, %r28, %r27;
	mad.lo.s32 	%r29, %r16, %r2, %r3;
	mov.u32 	%r30, _ZZ23matmul_shared_mem_blockILj32EEvPKfS1_PfiiiffE2Bs;
	add.s32 	%r8, %r30, %r27;
	shl.b32 	%r31, %r16, 5;
	add.s32 	%r9, %r28, %r25;
	add.s32 	%r10, %r30, %r26;
	mul.wide.u32 	%rd11, %r23, 4;
	mul.wide.u32 	%rd12, %r24, 4;
	add.s64 	%rd13, %rd11, %rd12;
	cvta.to.global.u64 	%rd14, %rd8;
	add.s64 	%rd26, %rd14, %rd13;
	mul.wide.u32 	%rd15, %r1, 128;
	mul.wide.s32 	%rd16, %r29, 4;
	add.s64 	%rd17, %rd15, %rd16;
	cvta.to.global.u64 	%rd18, %rd9;
	add.s64 	%rd25, %rd18, %rd17;
	mul.wide.u32 	%rd3, %r31, 4;
	mov.f32 	%f109, 0f00000000;
	mov.b32 	%r33, 0;
$L__BB0_3:
	ld.global.f32 	%f8, [%rd26];
	st.shared.f32 	[%r7], %f8;
	ld.global.f32 	%f9, [%rd25];
	st.shared.f32 	[%r8], %f9;
	bar.sync 	0;
	ld.shared.f32 	%f10, [%r9];
	ld.shared.f32 	%f11, [%r10];
	fma.rn.f32 	%f12, %f10, %f11, %f109;
	ld.shared.f32 	%f13, [%r9+4];
	ld.shared.f32 	%f14, [%r10+128];
	fma.rn.f32 	%f15, %f13, %f14, %f12;
	ld.shared.f32 	%f16, [%r9+8];
	ld.shared.f32 	%f17, [%r10+256];
	fma.rn.f32 	%f18, %f16, %f17, %f15;
	ld.shared.f32 	%f19, [%r9+12];
	ld.shared.f32 	%f20, [%r10+384];
	fma.rn.f32 	%f21, %f19, %f20, %f18;
	ld.shared.f32 	%f22, [%r9+16];
	ld.shared.f32 	%f23, [%r10+512];
	fma.rn.f32 	%f24, %f22, %f23, %f21;
	ld.shared.f32 	%f25, [%r9+20];
	ld.shared.f32 	%f26, [%r10+640];
	fma.rn.f32 	%f27, %f25, %f26, %f24;
	ld.shared.f32 	%f28, [%r9+24];
	ld.shared.f32 	%f29, [%r10+768];
	fma.rn.f32 	%f30, %f28, %f29, %f27;
	ld.shared.f32 	%f31, [%r9+28];
	ld.shared.f32 	%f32, [%r10+896];
	fma.rn.f32 	%f33, %f31, %f32, %f30;
	ld.shared.f32 	%f34, [%r9+32];
	ld.shared.f32 	%f35, [%r10+1024];
	fma.rn.f32 	%f36, %f34, %f35, %f33;
	ld.shared.f32 	%f37, [%r9+36];
	ld.shared.f32 	%f38, [%r10+1152];
	fma.rn.f32 	%f39, %f37, %f38, %f36;
	ld.shared.f32 	%f40, [%r9+40];
	ld.shared.f32 	%f41, [%r10+1280];
	fma.rn.f32 	%f42, %f40, %f41, %f39;
	ld.shared.f32 	%f43, [%r9+44];
	ld.shared.f32 	%f44, [%r10+1408];
	fma.rn.f32 	%f45, %f43, %f44, %f42;
	ld.shared.f32 	%f46, [%r9+48];
	ld.shared.f32 	%f47, [%r10+1536];
	fma.rn.f32 	%f48, %f46, %f47, %f45;
	ld.shared.f32 	%f49, [%r9+52];
	ld.shared.f32 	%f50, [%r10+1664];
	fma.rn.f32 	%f51, %f49, %f50, %f48;
	ld.shared.f32 	%f52, [%r9+56];
	ld.shared.f32 	%f53, [%r10+1792];
	fma.rn.f32 	%f54, %f52, %f53, %f51;
	ld.shared.f32 	%f55, [%r9+60];
	ld.shared.f32 	%f56, [%r10+1920];
	fma.rn.f32 	%f57, %f55, %f56, %f54;
	ld.shared.f32 	%f58, [%r9+64];
	ld.shared.f32 	%f59, [%r10+2048];
	fma.rn.f32 	%f60, %f58, %f59, %f57;
	ld.shared.f32 	%f61, [%r9+68];
	ld.shared.f32 	%f62, [%r10+2176];
	fma.rn.f32 	%f63, %f61, %f62, %f60;
	ld.shared.f32 	%f64, [%r9+72];
	ld.shared.f32 	%f65, [%r10+2304];
	fma.rn.f32 	%f66, %f64, %f65, %f63;
	ld.shared.f32 	%f67, [%r9+76];
	ld.shared.f32 	%f68, [%r10+2432];
	fma.rn.f32 	%f69, %f67, %f68, %f66;
	ld.shared.f32 	%f70, [%r9+80];
	ld.shared.f32 	%f71, [%r10+2560];
	fma.rn.f32 	%f72, %f70, %f71, %f69;
	ld.shared.f32 	%f73, [%r9+84];
	ld.shared.f32 	%f74, [%r10+2688];
	fma.rn.f32 	%f75, %f73, %f74, %f72;
	ld.shared.f32 	%f76, [%r9+88];
	ld.shared.f32 	%f77, [%r10+2816];
	fma.rn.f32 	%f78, %f76, %f77, %f75;
	ld.shared.f32 	%f79, [%r9+92];
	ld.shared.f32 	%f80, [%r10+2944];
	fma.rn.f32 	%f81, %f79, %f80, %f78;
	ld.shared.f32 	%f82, [%r9+96];
	ld.shared.f32 	%f83, [%r10+3072];
	fma.rn.f32 	%f84, %f82, %f83, %f81;
	ld.shared.f32 	%f85, [%r9+100];
	ld.shared.f32 	%f86, [%r10+3200];
	fma.rn.f32 	%f87, %f85, %f86, %f84;
	ld.shared.f32 	%f88, [%r9+104];
	ld.shared.f32 	%f89, [%r10+3328];
	fma.rn.f32 	%f90, %f88, %f89, %f87;
	ld.shared.f32 	%f91, [%r9+108];
	ld.shared.f32 	%f92, [%r10+3456];
	fma.rn.f32 	%f93, %f91, %f92, %f90;
	ld.shared.f32 	%f94, [%r9+112];
	ld.shared.f32 	%f95, [%r10+3584];
	fma.rn.f32 	%f96, %f94, %f95, %f93;
	ld.shared.f32 	%f97, [%r9+116];
	ld.shared.f32 	%f98, [%r10+3712];
	fma.rn.f32 	%f99, %f97, %f98, %f96;
	ld.shared.f32 	%f100, [%r9+120];
	ld.shared.f32 	%f101, [%r10+3840];
	fma.rn.f32 	%f102, %f100, %f101, %f99;
	ld.shared.f32 	%f103, [%r9+124];
	ld.shared.f32 	%f104, [%r10+3968];
	fma.rn.f32 	%f109, %f103, %f104, %f102;
	bar.sync 	0;
	add.s32 	%r33, %r33, 32;
	add.s64 	%rd26, %rd26, 128;
	add.s64 	%rd25, %rd25, %rd3;
	setp.lt.s32 	%p5, %r33, %r14;
	@%p5 bra 	$L__BB0_3;
$L__BB0_4:
	mad.lo.s32 	%r32, %r16, %r2, %r3;
	cvt.s64.s32 	%rd19, %r32;
	cvt.u64.u32 	%rd20, %r6;
	add.s64 	%rd21, %rd20, %rd19;
	cvta.to.global.u64 	%rd22, %rd10;
	shl.b64 	%rd23, %rd21, 2;
	add.s64 	%rd24, %rd22, %rd23;
	ld.global.f32 	%f105, [%rd24];
	mul.f32 	%f106, %f5, %f105;
	fma.rn.f32 	%f107, %f4, %f109, %f106;
	st.global.f32 	[%rd24], %f107;
$L__BB0_5:
	ret;

}


// ===== COMPILED SASS (sm_100) =====

	.target	sm_100

	.elftype	@"ET_EXEC"


//--------------------- .note.nv.tkinfo           --------------------------
	.section	.note.nv.tkinfo,"",@"SHT_NOTE"
	.sectionflags	@"SHF_NOTE_NV_TKINFO"
	.tkinfo
        /*0018*/ 	.word	0x00000002
        /*0030*/ 	.string	""
        /*0030*/ 	.string	"ptxas"
        /*0030*/ 	.string	"Cuda compilation tools, release 13.0, V13.0.88"
        /*0030*/ 	.string	"Build cuda_13.0.r13.0/compiler.36424714_0"
        /*0030*/ 	.string	"-arch sm_100 -m 64 "



//--------------------- .note.nv.cuinfo           --------------------------
	.section	.note.nv.cuinfo,"",@"SHT_NOTE"
	.sectionflags	@"SHF_NOTE_NV_CUINFO"
        /*0018*/ 	.short	0x0002
        /*001a*/ 	.short	0x0064
        /*001c*/ 	.short	0x0082
	.zero		2


//--------------------- .nv.info                  --------------------------
	.section	.nv.info,"",@"SHT_CUDA_INFO"
	.align	4


	//----- nvinfo : EIATTR_REGCOUNT
	.align		4
        /*0000*/ 	.byte	0x04, 0x2f
        /*0002*/ 	.short	(.L_1 - .L_0)
	.align		4
.L_0:
        /*0004*/ 	.word	index@(_Z23matmul_shared_mem_blockILj32EEvPKfS1_Pfiiiff)
        /*0008*/ 	.word	0x00000020


	//----- nvinfo : EIATTR_FRAME_SIZE
	.align		4
.L_1:
        /*000c*/ 	.byte	0x04, 0x11
        /*000e*/ 	.short	(.L_3 - .L_2)
	.align		4
.L_2:
        /*0010*/ 	.word	index@(_Z23matmul_shared_mem_blockILj32EEvPKfS1_Pfiiiff)
        /*0014*/ 	.word	0x00000000


	//----- nvinfo : EIATTR_MIN_STACK_SIZE
	.align		4
.L_3:
        /*0018*/ 	.byte	0x04, 0x12
        /*001a*/ 	.short	(.L_5 - .L_4)
	.align		4
.L_4:
        /*001c*/ 	.word	index@(_Z23matmul_shared_mem_blockILj32EEvPKfS1_Pfiiiff)
        /*0020*/ 	.word	0x00000000
.L_5:


//--------------------- .nv.compat                --------------------------
	.section	.nv.compat,"",@"SHT_CUDA_COMPAT_INFO"
	.align	4
        /*0000*/ 	.byte	0x02, 0x09, 0x00, 0x00, 0x02, 0x02, 0x01, 0x00, 0x02, 0x05, 0x05, 0x00, 0x03, 0x07, 0x01, 0x01
        /*0010*/ 	.byte	0x02, 0x03, 0x00, 0x00, 0x02, 0x06, 0x01, 0x00, 0x04, 0x0b, 0x08, 0x00, 0x09, 0x00, 0x00, 0x00
        /*0020*/ 	.byte	0x00, 0x00, 0x00, 0x00


//--------------------- .nv.info._Z23matmul_shared_mem_blockILj32EEvPKfS1_Pfiiiff --------------------------
	.section	.nv.info._Z23matmul_shared_mem_blockILj32EEvPKfS1_Pfiiiff,"",@"SHT_CUDA_INFO"
	.sectionflags	@""
	.align	4


	//----- nvinfo : EIATTR_CUDA_API_VERSION
	.align		4
        /*0000*/ 	.byte	0x04, 0x37
        /*0002*/ 	.short	(.L_7 - .L_6)
.L_6:
        /*0004*/ 	.word	0x00000082


	//----- nvinfo : EIATTR_KPARAM_INFO
	.align		4
.L_7:
        /*0008*/ 	.byte	0x04, 0x17
        /*000a*/ 	.short	(.L_9 - .L_8)
.L_8:
        /*000c*/ 	.word	0x00000000
        /*0010*/ 	.short	0x0007
        /*0012*/ 	.short	0x0028
        /*0014*/ 	.byte	0x00, 0xf0, 0x11, 0x00


	//----- nvinfo : EIATTR_KPARAM_INFO
	.align		4
.L_9:
        /*0018*/ 	.byte	0x04, 0x17
        /*001a*/ 	.short	(.L_11 - .L_10)
.L_10:
        /*001c*/ 	.word	0x00000000
        /*0020*/ 	.short	0x0006
        /*0022*/ 	.short	0x0024
        /*0024*/ 	.byte	0x00, 0xf0, 0x11, 0x00


	//----- nvinfo : EIATTR_KPARAM_INFO
	.align		4
.L_11:
        /*0028*/ 	.byte	0x04, 0x17
        /*002a*/ 	.short	(.L_13 - .L_12)
.L_12:
        /*002c*/ 	.word	0x00000000
        /*0030*/ 	.short	0x0005
        /*0032*/ 	.short	0x0020
        /*0034*/ 	.byte	0x00, 0xf0, 0x11, 0x00


	//----- nvinfo : EIATTR_KPARAM_INFO
	.align		4
.L_13:
        /*0038*/ 	.byte	0x04, 0x17
        /*003a*/ 	.short	(.L_15 - .L_14)
.L_14:
        /*003c*/ 	.word	0x00000000
        /*0040*/ 	.short	0x0004
        /*0042*/ 	.short	0x001c
        /*0044*/ 	.byte	0x00, 0xf0, 0x11, 0x00


	//----- nvinfo : EIATTR_KPARAM_INFO
	.align		4
.L_15:
        /*0048*/ 	.byte	0x04, 0x17
        /*004a*/ 	.short	(.L_17 - .L_16)
.L_16:
        /*004c*/ 	.word	0x00000000
        /*0050*/ 	.short	0x0003
        /*0052*/ 	.short	0x0018
        /*0054*/ 	.byte	0x00, 0xf0, 0x11, 0x00


	//----- nvinfo : EIATTR_KPARAM_INFO
	.align		4
.L_17:
        /*0058*/ 	.byte	0x04, 0x17
        /*005a*/ 	.short	(.L_19 - .L_18)
.L_18:
        /*005c*/ 	.word	0x00000000
        /*0060*/ 	.short	0x0002
        /*0062*/ 	.short	0x0010
        /*0064*/ 	.byte	0x00, 0xf5, 0x21, 0x00


	//----- nvinfo : EIATTR_KPARAM_INFO
	.align		4
.L_19:
        /*0068*/ 	.byte	0x04, 0x17
        /*006a*/ 	.short	(.L_21 - .L_20)
.L_20:
        /*006c*/ 	.word	0x00000000
        /*0070*/ 	.short	0x0001
        /*0072*/ 	.short	0x0008
        /*0074*/ 	.byte	0x00, 0xf5, 0x21, 0x00


	//----- nvinfo : EIATTR_KPARAM_INFO
	.align		4
.L_21:
        /*0078*/ 	.byte	0x04, 0x17
        /*007a*/ 	.short	(.L_23 - .L_22)
.L_22:
        /*007c*/ 	.word	0x00000000
        /*0080*/ 	.short	0x0000
        /*0082*/ 	.short	0x0000
        /*0084*/ 	.byte	0x00, 0xf5, 0x21, 0x00


	//----- nvinfo : EIATTR_SPARSE_MMA_MASK
	.align		4
.L_23:
        /*0088*/ 	.byte	0x03, 0x50
        /*008a*/ 	.short	0x0000


	//----- nvinfo : EIATTR_MAXREG_COUNT
	.align		4
        /*008c*/ 	.byte	0x03, 0x1b
        /*008e*/ 	.short	0x00ff


	//----- nvinfo : EIATTR_NUM_BARRIERS
	.align		4
        /*0090*/ 	.byte	0x02, 0x4c
        /*0092*/ 	.byte	0x01
	.zero		1


	//----- nvinfo : EIATTR_MERCURY_ISA_VERSION
	.align		4
        /*0094*/ 	.byte	0x03, 0x5f
        /*0096*/ 	.short	0x0101


	//----- nvinfo : EIATTR_VRC_CTA_INIT_COUNT
	.align		4
        /*0098*/ 	.byte	0x02, 0x4a
	.zero		1
	.zero		1


	//----- nvinfo : EIATTR_EXIT_INSTR_OFFSETS
	.align		4
        /*009c*/ 	.byte	0x04, 0x1c
        /*009e*/ 	.short	(.L_25 - .L_24)


	//   ....[0]....
.L_24:
        /*00a0*/ 	.word	0x000000c0


	//   ....[1]....
        /*00a4*/ 	.word	0x000008b0


	//----- nvinfo : EIATTR_CBANK_PARAM_SIZE
	.align		4
.L_25:
        /*00a8*/ 	.byte	0x03, 0x19
        /*00aa*/ 	.short	0x002c


	//----- nvinfo : EIATTR_PARAM_CBANK
	.align		4
        /*00ac*/ 	.byte	0x04, 0x0a
        /*00ae*/ 	.short	(.L_27 - .L_26)
	.align		4
.L_26:
        /*00b0*/ 	.word	index@(.nv.constant0._Z23matmul_shared_mem_blockILj32EEvPKfS1_Pfiiiff)
        /*00b4*/ 	.short	0x0380
        /*00b6*/ 	.short	0x002c


	//----- nvinfo : EIATTR_SW_WAR
	.align		4
.L_27:
        /*00b8*/ 	.byte	0x04, 0x36
        /*00ba*/ 	.short	(.L_29 - .L_28)
.L_28:
        /*00bc*/ 	.word	0x00000008
.L_29:


//--------------------- .nv.callgraph             --------------------------
	.section	.nv.callgraph,"",@"SHT_CUDA_CALLGRAPH"
	.align	4
	.sectionentsize	8
	.align		4
        /*0000*/ 	.word	0x00000000
	.align		4
        /*0004*/ 	.word	0xffffffff
	.align		4
        /*0008*/ 	.word	0x00000000
	.align		4
        /*000c*/ 	.word	0xfffffffe
	.align		4
        /*0010*/ 	.word	0x00000000
	.align		4
        /*0014*/ 	.word	0xfffffffd
	.align		4
        /*0018*/ 	.word	0x00000000
	.align		4
        /*001c*/ 	.word	0xfffffffc


//--------------------- .text._Z23matmul_shared_mem_blockILj32EEvPKfS1_Pfiiiff --------------------------
	.section	.text._Z23matmul_shared_mem_blockILj32EEvPKfS1_Pfiiiff,"ax",@progbits
	.align	128
        .global         _Z23matmul_shared_mem_blockILj32EEvPKfS1_Pfiiiff
        .type           _Z23matmul_shared_mem_blockILj32EEvPKfS1_Pfiiiff,@function
        .size           _Z23matmul_shared_mem_blockILj32EEvPKfS1_Pfiiiff,(.L_x_3 - _Z23matmul_shared_mem_blockILj32EEvPKfS1_Pfiiiff)
        .other          _Z23matmul_shared_mem_blockILj32EEvPKfS1_Pfiiiff,@"STO_CUDA_ENTRY STV_DEFAULT"
_Z23matmul_shared_mem_blockILj32EEvPKfS1_Pfiiiff:
.text._Z23matmul_shared_mem_blockILj32EEvPKfS1_Pfiiiff:
[----:B------:R-:W-:Y:S01]  /*0000*/  LDC R1, c[0x0][0x37c] ;  /* 0x0000df00ff017b82 */ /* 0x000fe20000000800 */
[----:B------:R-:W0:Y:S07]  /*0010*/  S2R R19, SR_TID.X ;  /* 0x0000000000137919 */ /* 0x000e2e0000002100 */
[----:B------:R-:W1:Y:S01]  /*0020*/  LDC.64 R2, c[0x0][0x398] ;  /* 0x0000e600ff027b82 */ /* 0x000e620000000a00 */
[----:B------:R-:W2:Y:S01]  /*0030*/  S2R R11, SR_CTAID.Y ;  /* 0x00000000000b7919 */ /* 0x000ea20000002600 */
[----:B------:R-:W3:Y:S01]  /*0040*/  S2R R6, SR_CTAID.X ;  /* 0x0000000000067919 */ /* 0x000ee20000002500 */
[----:B0-----:R-:W-:-:S02]  /*0050*/  SHF.R.U32.HI R0, RZ, 0x5, R19 ;  /* 0x00000005ff007819 */ /* 0x001fc40000011613 */
[----:B--2---:R-:W-:Y:S02]  /*0060*/  SHF.L.U32 R17, R11, 0x5, RZ ;  /* 0x000000050b117819 */ /* 0x004fe400000006ff */
[----:B---3--:R-:W-:Y:S02]  /*0070*/  SHF.L.U32 R6, R6, 0x5, RZ ;  /* 0x0000000506067819 */ /* 0x008fe400000006ff */
[----:B------:R-:W-:Y:S02]  /*0080*/  LOP3.LUT R4, R17, R0, RZ, 0xfc, !PT ;  /* 0x0000000011047212 */ /* 0x000fe400078efcff */
[----:B------:R-:W-:Y:S02]  /*0090*/  LOP3.LUT R5, R6, 0x1f, R19, 0xf8, !PT ;  /* 0x0000001f06057812 */ /* 0x000fe400078ef813 */
[----:B-1----:R-:W-:-:S04]  /*00a0*/  ISETP.GE.U32.AND P0, PT, R4, R3, PT ;  /* 0x000000030400720c */ /* 0x002fc80003f06070 */
[----:B------:R-:W-:-:S13]  /*00b0*/  ISETP.GE.U32.OR P0, PT, R5, R2, P0 ;  /* 0x000000020500720c */ /* 0x000fda0000706470 */
[----:B------:R-:W-:Y:S05]  /*00c0*/  @P0 EXIT ;  /* 0x000000000000094d */ /* 0x000fea0003800000 */
[----:B------:R-:W0:Y:S01]  /*00d0*/  LDCU UR10, c[0x0][0x3a0] ;  /* 0x00007400ff0a77ac */ /* 0x000e220008000800 */
[----:B------:R-:W-:Y:S01]  /*00e0*/  HFMA2 R25, -RZ, RZ, 0, 0 ;  /* 0x00000000ff197431 */ /* 0x000fe200000001ff */
[----:B------:R-:W-:Y:S01]  /*00f0*/  LOP3.LUT R19, R19, 0x1f, RZ, 0xc0, !PT ;  /* 0x0000001f13137812 */ /* 0x000fe200078ec0ff */
[----:B------:R-:W-:Y:S01]  /*0100*/  IMAD R17, R6, R3, R17 ;  /* 0x0000000306117224 */ /* 0x000fe200078e0211 */
[----:B------:R-:W1:Y:S01]  /*0110*/  LDCU.64 UR8, c[0x0][0x358] ;  /* 0x00006b00ff0877ac */ /* 0x000e620008000a00 */
[----:B0-----:R-:W-:-:S09]  /*0120*/  UISETP.GE.AND UP0, UPT, UR10, 0x1, UPT ;  /* 0x000000010a00788c */ /* 0x001fd2000bf06270 */
[----:B-1----:R-:W-:Y:S05]  /*0130*/  BRA.U !UP0, `(.L_x_0) ;  /* 0x0000000508ac7547 */ /* 0x002fea000b800000 */
[----:B------:R-:W0:Y:S01]  /*0140*/  LDCU.128 UR12, c[0x0][0x380] ;  /* 0x00007000ff0c77ac */ /* 0x000e220008000c00 */
[C-C-:B------:R-:W-:Y:S01]  /*0150*/  IMAD R4, R19.reuse, UR10, R0.reuse ;  /* 0x0000000a13047c24 */ /* 0x140fe2000f8e0200 */
[----:B------:R-:W1:Y:S01]  /*0160*/  S2UR UR7, SR_CgaCtaId ;  /* 0x00000000000779c3 */ /* 0x000e620000008800 */
[C---:B------:R-:W-:Y:S01]  /*0170*/  IMAD R7, R19.reuse, R3, R0 ;  /* 0x0000000313077224 */ /* 0x040fe200078e0200 */
[----:B------:R-:W-:Y:S01]  /*0180*/  SHF.L.U32 R16, R19, 0x7, RZ ;  /* 0x0000000713107819 */ /* 0x000fe200000006ff */
[----:B------:R-:W-:Y:S01]  /*0190*/  IMAD.WIDE.U32 R4, R4, 0x4, RZ ;  /* 0x0000000404047825 */ /* 0x000fe200078e00ff */
[----:B------:R-:W-:Y:S01]  /*01a0*/  UMOV UR4, 0x400 ;  /* 0x0000040000047882 */ /* 0x000fe20000000000 */
[----:B------:R-:W-:Y:S01]  /*01b0*/  SHF.L.U32 R2, R3, 0x5, RZ ;  /* 0x0000000503027819 */ /* 0x000fe200000006ff */
[----:B------:R-:W-:Y:S01]  /*01c0*/  UIADD3 UR6, UPT, UPT, UR4, 0x1000, URZ ;  /* 0x0000100004067890 */ /* 0x000fe2000fffe0ff */
[----:B------:R-:W-:Y:S01]  /*01d0*/  IMAD R9, R6, UR10, RZ ;  /* 0x0000000a06097c24 */ /* 0x000fe2000f8e02ff */
[----:B------:R-:W-:Y:S01]  /*01e0*/  MOV R25, RZ ;  /* 0x000000ff00197202 */ /* 0x000fe20000000f00 */
[----:B------:R-:W-:-:S04]  /*01f0*/  IMAD.WIDE R6, R7, 0x4, RZ ;  /* 0x0000000407067825 */ /* 0x000fc800078e02ff */
[----:B------:R-:W-:-:S04]  /*0200*/  IMAD.WIDE.U32 R4, R9, 0x4, R4 ;  /* 0x0000000409047825 */ /* 0x000fc800078e0004 */
[----:B------:R-:W-:Y:S01]  /*0210*/  IMAD.WIDE.U32 R8, R11, 0x80, R6 ;  /* 0x000000800b087825 */ /* 0x000fe200078e0006 */
[----:B0-----:R-:W-:Y:S02]  /*0220*/  IADD3 R4, P0, PT, R4, UR12, RZ ;  /* 0x0000000c04047c10 */ /* 0x001fe4000ff1e0ff */
[----:B------:R-:W-:Y:S02]  /*0230*/  SHF.L.U32 R7, R0, 0x2, RZ ;  /* 0x0000000200077819 */ /* 0x000fe400000006ff */
[----:B------:R-:W-:Y:S02]  /*0240*/  IADD3.X R5, PT, PT, R5, UR13, RZ, P0, !PT ;  /* 0x0000000d05057c10 */ /* 0x000fe400087fe4ff */
[----:B------:R-:W-:Y:S01]  /*0250*/  IADD3 R20, P0, PT, R8, UR14, RZ ;  /* 0x0000000e08147c10 */ /* 0x000fe2000ff1e0ff */
[----:B-1----:R-:W-:Y:S01]  /*0260*/  ULEA UR5, UR7, UR4, 0x18 ;  /* 0x0000000407057291 */ /* 0x002fe2000f8ec0ff */
[----:B------:R-:W-:Y:S01]  /*0270*/  LOP3.LUT R6, R16, R7, RZ, 0xfc, !PT ;  /* 0x0000000710067212 */ /* 0x000fe200078efcff */
[----:B------:R-:W-:Y:S01]  /*0280*/  ULEA UR6, UR7, UR6, 0x18 ;  /* 0x0000000607067291 */ /* 0x000fe2000f8ec0ff */
[----:B------:R-:W-:Y:S01]  /*0290*/  IADD3.X R21, PT, PT, R9, UR15, RZ, P0, !PT ;  /* 0x0000000f09157c10 */ /* 0x000fe200087fe4ff */
[----:B------:R-:W-:-:S10]  /*02a0*/  UMOV UR4, URZ ;  /* 0x000000ff00047c82 */ /* 0x000fd40008000000 */
.L_x_1:
[----:B------:R0:W2:Y:S04]  /*02b0*/  LDG.E R29, desc[UR8][R4.64] ;  /* 0x00000008041d7981 */ /* 0x0000a8000c1e1900 */
[----:B------:R1:W3:Y:S01]  /*02c0*/  LDG.E R24, desc[UR8][R20.64] ;  /* 0x0000000814187981 */ /* 0x0002e2000c1e1900 */
[----:B------:R-:W-:-:S04]  /*02d0*/  UIADD3 UR4, UPT, UPT, UR4, 0x20, URZ ;  /* 0x0000002004047890 */ /* 0x000fc8000fffe0ff */
[----:B------:R-:W-:Y:S01]  /*02e0*/  UISETP.GE.AND UP0, UPT, UR4, UR10, UPT ;  /* 0x0000000a0400728c */ /* 0x000fe2000bf06270 */
[----:B0-----:R-:W-:Y:S01]  /*02f0*/  IADD3 R4, P0, PT, R4, 0x80, RZ ;  /* 0x0000008004047810 */ /* 0x001fe20007f1e0ff */
[----:B-1----:R-:W-:-:S03]  /*0300*/  IMAD.WIDE.U32 R20, R2, 0x4, R20 ;  /* 0x0000000402147825 */ /* 0x002fc600078e0014 */
[----:B------:R-:W-:Y:S01]  /*0310*/  IADD3.X R5, PT, PT, RZ, R5, RZ, P0, !PT ;  /* 0x00000005ff057210 */ /* 0x000fe200007fe4ff */
[----:B--2---:R-:W-:Y:S04]  /*0320*/  STS [R6+UR5], R29 ;  /* 0x0000001d06007988 */ /* 0x004fe80008000805 */
[----:B---3--:R-:W-:Y:S01]  /*0330*/  STS [R6+UR6], R24 ;  /* 0x0000001806007988 */ /* 0x008fe20008000806 */
[----:B------:R-:W-:Y:S06]  /*0340*/  BAR.SYNC.DEFER_BLOCKING 0x0 ;  /* 0x0000000000007b1d */ /* 0x000fec0000010000 */
[----:B------:R-:W-:Y:S04]  /*0350*/  LDS R22, [R7+UR6] ;  /* 0x0000000607167984 */ /* 0x000fe80008000800 */
[----:B------:R-:W0:Y:S04]  /*0360*/  LDS.128 R12, [R16+UR5] ;  /* 0x00000005100c7984 */ /* 0x000e280008000c00 */
[----:B------:R-:W1:Y:S04]  /*0370*/  LDS R26, [R7+UR6+0x80] ;  /* 0x00008006071a7984 */ /* 0x000e680008000800 */
[----:B------:R-:W2:Y:S04]  /*0380*/  LDS R27, [R7+UR6+0x100] ;  /* 0x00010006071b7984 */ /* 0x000ea80008000800 */
[----:B------:R-:W3:Y:S04]  /*0390*/  LDS R18, [R7+UR6+0x180] ;  /* 0x0001800607127984 */ /* 0x000ee80008000800 */
[----:B------:R-:W-:Y:S04]  /*03a0*/  LDS R23, [R7+UR6+0x200] ;  /* 0x0002000607177984 */ /* 0x000fe80008000800 */
[----:B------:R-:W4:Y:S04]  /*03b0*/  LDS.128 R8, [R16+UR5+0x10] ;  /* 0x0000100510087984 */ /* 0x000f280008000c00 */
[----:B------:R-:W-:Y:S01]  /*03c0*/  LDS R24, [R7+UR6+0x380] ;  /* 0x0003800607187984 */ /* 0x000fe20008000800 */
[----:B0-----:R-:W-:-:S03]  /*03d0*/  FFMA R12, R12, R22, R25 ;  /* 0x000000160c0c7223 */ /* 0x001fc60000000019 */
[----:B------:R-:W0:Y:S01]  /*03e0*/  LDS R22, [R7+UR6+0x280] ;  /* 0x0002800607167984 */ /* 0x000e220008000800 */
[----:B-1----:R-:W-:-:S03]  /*03f0*/  FFMA R12, R26, R13, R12 ;  /* 0x0000000d1a0c7223 */ /* 0x002fc6000000000c */
[----:B------:R-:W1:Y:S01]  /*0400*/  LDS R25, [R7+UR6+0x300] ;  /* 0x0003000607197984 */ /* 0x000e620008000800 */
[----:B--2---:R-:W-:-:S03]  /*0410*/  FFMA R27, R27, R14, R12 ;  /* 0x0000000e1b1b7223 */ /* 0x004fc6000000000c */
[----:B------:R-:W-:Y:S01]  /*0420*/  LDS R26, [R7+UR6+0x580] ;  /* 0x00058006071a7984 */ /* 0x000fe20008000800 */
[----:B---3--:R-:W-:-:S03]  /*0430*/  FFMA R29, R18, R15, R27 ;  /* 0x0000000f121d7223 */ /* 0x008fc6000000001b */
[----:B------:R-:W-:Y:S04]  /*0440*/  LDS R27, [R7+UR6+0x400] ;  /* 0x00040006071b7984 */ /* 0x000fe80008000800 */
[----:B------:R-:W2:Y:S01]  /*0450*/  LDS.128 R12, [R16+UR5+0x20] ;  /* 0x00002005100c7984 */ /* 0x000ea20008000c00 */
[----:B----4-:R-:W-:-:S03]  /*0460*/  FFMA R23, R8, R23, R29 ;  /* 0x0000001708177223 */ /* 0x010fc6000000001d */
[----:B------:R-:W3:Y:S01]  /*0470*/  LDS R18, [R7+UR6+0x480] ;  /* 0x0004800607127984 */ /* 0x000ee20008000800 */
[----:B0-----:R-:W-:-:S03]  /*0480*/  FFMA R22, R22, R9, R23 ;  /* 0x0000000916167223 */ /* 0x001fc60000000017 */
[----:B------:R-:W0:Y:S01]  /*0490*/  LDS R23, [R7+UR6+0x500] ;  /* 0x0005000607177984 */ /* 0x000e220008000800 */
[----:B-1----:R-:W-:-:S03]  /*04a0*/  FFMA R25, R25, R10, R22 ;  /* 0x0000000a19197223 */ /* 0x002fc60000000016 */
[----:B------:R-:W-:Y:S01]  /*04b0*/  LDS R22, [R7+UR6+0x680] ;  /* 0x0006800607167984 */ /* 0x000fe20008000800 */
[----:B------:R-:W-:-:S03]  /*04c0*/  FFMA R29, R24, R11, R25 ;  /* 0x0000000b181d7223 */ /* 0x000fc60000000019 */
[----:B------:R-:W-:Y:S04]  /*04d0*/  LDS R25, [R7+UR6+0x600] ;  /* 0x0006000607197984 */ /* 0x000fe80008000800 */
[----:B------:R-:W1:Y:S01]  /*04e0*/  LDS.128 R8, [R16+UR5+0x30] ;  /* 0x0000300510087984 */ /* 0x000e620008000c00 */
[----:B--2---:R-:W-:-:S03]  /*04f0*/  FFMA R27, R12, R27, R29 ;  /* 0x0000001b0c1b7223 */ /* 0x004fc6000000001d */
[----:B------:R-:W-:Y:S01]  /*0500*/  LDS R24, [R7+UR6+0x780] ;  /* 0x0007800607187984 */ /* 0x000fe20008000800 */
[----:B---3--:R-:W-:-:S03]  /*0510*/  FFMA R18, R18, R13, R27 ;  /* 0x0000000d12127223 */ /* 0x008fc6000000001b */
[----:B------:R-:W2:Y:S01]  /*0520*/  LDS R27, [R7+UR6+0x700] ;  /* 0x00070006071b7984 */ /* 0x000ea20008000800 */
[----:B0-----:R-:W-:-:S03]  /*0530*/  FFMA R23, R23, R14, R18 ;  /* 0x0000000e17177223 */ /* 0x001fc60000000012 */
[----:B------:R-:W-:Y:S01]  /*0540*/  LDS R18, [R7+UR6+0x880] ;  /* 0x0008800607127984 */ /* 0x000fe20008000800 */
[----:B------:R-:W-:-:S03]  /*0550*/  FFMA R29, R26, R15, R23 ;  /* 0x0000000f1a1d7223 */ /* 0x000fc60000000017 */
[----:B------:R-:W-:Y:S04]  /*0560*/  LDS R23, [R7+UR6+0x800] ;  /* 0x0008000607177984 */ /* 0x000fe80008000800 */
[----:B------:R-:W0:Y:S01]  /*0570*/  LDS.128 R12, [R16+UR5+0x40] ;  /* 0x00004005100c7984 */ /* 0x000e220008000c00 */
[----:B-1----:R-:W-:-:S03]  /*0580*/  FFMA R25, R8, R25, R29 ;  /* 0x0000001908197223 */ /* 0x002fc6000000001d */
[----:B------:R-:W1:Y:S01]  /*0590*/  LDS R29, [R7+UR6+0x900] ;  /* 0x00090006071d7984 */ /* 0x000e620008000800 */
[----:B------:R-:W-:-:S03]  /*05a0*/  FFMA R22, R22, R9, R25 ;  /* 0x0000000916167223 */ /* 0x000fc60000000019 */
[----:B------:R-:W3:Y:S01]  /*05b0*/  LDS R26, [R7+UR6+0x980] ;  /* 0x00098006071a7984 */ /* 0x000ee20008000800 */
[----:B--2---:R-:W-:-:S03]  /*05c0*/  FFMA R27, R27, R10, R22 ;  /* 0x0000000a1b1b7223 */ /* 0x004fc60000000016 */
[----:B------:R-:W-:Y:S01]  /*05d0*/  LDS R25, [R7+UR6+0xa00] ;  /* 0x000a000607197984 */ /* 0x000fe20008000800 */
[----:B------:R-:W-:-:S03]  /*05e0*/  FFMA R27, R24, R11, R27 ;  /* 0x0000000b181b7223 */ /* 0x000fc6000000001b */
[----:B------:R-:W2:Y:S04]  /*05f0*/  LDS.128 R8, [R16+UR5+0x50] ;  /* 0x0000500510087984 */ /* 0x000ea80008000c00 */
[----:B------:R-:W4:Y:S04]  /*0600*/  LDS R22, [R7+UR6+0xa80] ;  /* 0x000a800607167984 */ /* 0x000f280008000800 */
[----:B------:R-:W-:Y:S01]  /*0610*/  LDS R24, [R7+UR6+0xb80] ;  /* 0x000b800607187984 */ /* 0x000fe20008000800 */
[----:B0-----:R-:W-:-:S03]  /*0620*/  FFMA R23, R12, R23, R27 ;  /* 0x000000170c177223 */ /* 0x001fc6000000001b */
[----:B------:R-:W-:Y:S01]  /*0630*/  LDS R27, [R7+UR6+0xc00] ;  /* 0x000c0006071b7984 */ /* 0x000fe20008000800 */
[----:B------:R-:W-:-:S03]  /*0640*/  FFMA R18, R18, R13, R23 ;  /* 0x0000000d12127223 */ /* 0x000fc60000000017 */
[----:B------:R-:W0:Y:S01]  /*0650*/  LDS R23, [R7+UR6+0xb00] ;  /* 0x000b000607177984 */ /* 0x000e220008000800 */
[----:B-1----:R-:W-:-:S03]  /*0660*/  FFMA R29, R29, R14, R18 ;  /* 0x0000000e1d1d7223 */ /* 0x002fc60000000012 */
[----:B------:R-:W-:Y:S01]  /*0670*/  LDS R18, [R7+UR6+0xc80] ;  /* 0x000c800607127984 */ /* 0x000fe20008000800 */
[----:B---3--:R-:W-:-:S03]  /*0680*/  FFMA R29, R26, R15, R29 ;  /* 0x0000000f1a1d7223 */ /* 0x008fc6000000001d */
[----:B------:R-:W1:Y:S01]  /*0690*/  LDS.128 R12, [R16+UR5+0x60] ;  /* 0x00006005100c7984 */ /* 0x000e620008000c00 */
[----:B--2---:R-:W-:-:S04]  /*06a0*/  FFMA R25, R8, R25, R29 ;  /* 0x0000001908197223 */ /* 0x004fc8000000001d */
[----:B----4-:R-:W-:Y:S02]  /*06b0*/  FFMA R22, R22, R9, R25 ;  /* 0x0000000916167223 */ /* 0x010fe40000000019 */
[----:B------:R-:W2:Y:S02]  /*06c0*/  LDS R25, [R7+UR6+0xd00] ;  /* 0x000d000607197984 */ /* 0x000ea40008000800 */
[----:B0-----:R-:W-:Y:S02]  /*06d0*/  FFMA R23, R23, R10, R22 ;  /* 0x0000000a17177223 */ /* 0x001fe40000000016 */
[----:B------:R-:W0:Y:S02]  /*06e0*/  LDS R22, [R7+UR6+0xd80] ;  /* 0x000d800607167984 */ /* 0x000e240008000800 */
[----:B------:R-:W-:Y:S02]  /*06f0*/  FFMA R29, R24, R11, R23 ;  /* 0x0000000b181d7223 */ /* 0x000fe40000000017 */
[----:B------:R-:W-:Y:S02]  /*0700*/  LDS R23, [R7+UR6+0xe00] ;  /* 0x000e000607177984 */ /* 0x000fe40008000800 */
[----:B-1----:R-:W-:-:S02]  /*0710*/  FFMA R27, R12, R27, R29 ;  /* 0x0000001b0c1b7223 */ /* 0x002fc4000000001d */
[----:B------:R-:W1:Y:S02]  /*0720*/  LDS.128 R8, [R16+UR5+0x70] ;  /* 0x0000700510087984 */ /* 0x000e640008000c00 */
[----:B------:R-:W-:Y:S02]  /*0730*/  FFMA R24, R18, R13, R27 ;  /* 0x0000000d12187223 */ /* 0x000fe4000000001b */
[----:B------:R-:W3:Y:S02]  /*0740*/  LDS R12, [R7+UR6+0xe80] ;  /* 0x000e8006070c7984 */ /* 0x000ee40008000800 */
[----:B--2---:R-:W-:Y:S02]  /*0750*/  FFMA R25, R25, R14, R24 ;  /* 0x0000000e19197223 */ /* 0x004fe40000000018 */
[----:B------:R-:W2:Y:S04]  /*0760*/  LDS R13, [R7+UR6+0xf00] ;  /* 0x000f0006070d7984 */ /* 0x000ea80008000800 */
[----:B------:R-:W4:Y:S01]  /*0770*/  LDS R18, [R7+UR6+0xf80] ;  /* 0x000f800607127984 */ /* 0x000f220008000800 */
[----:B0-----:R-:W-:-:S04]  /*0780*/  FFMA R15, R22, R15, R25 ;  /* 0x0000000f160f7223 */ /* 0x001fc80000000019 */
[----:B-1----:R-:W-:-:S04]  /*0790*/  FFMA R15, R8, R23, R15 ;  /* 0x00000017080f7223 */ /* 0x002fc8000000000f */
[----:B---3--:R-:W-:-:S04]  /*07a0*/  FFMA R12, R12, R9, R15 ;  /* 0x000000090c0c7223 */ /* 0x008fc8000000000f */
[----:B--2---:R-:W-:-:S04]  /*07b0*/  FFMA R13, R13, R10, R12 ;  /* 0x0000000a0d0d7223 */ /* 0x004fc8000000000c */
[----:B----4-:R-:W-:Y:S01]  /*07c0*/  FFMA R25, R18, R11, R13 ;  /* 0x0000000b12197223 */ /* 0x010fe2000000000d */
[----:B------:R-:W-:Y:S06]  /*07d0*/  BAR.SYNC.DEFER_BLOCKING 0x0 ;  /* 0x0000000000007b1d */ /* 0x000fec0000010000 */
[----:B------:R-:W-:Y:S05]  /*07e0*/  BRA.U !UP0, `(.L_x_1) ;  /* 0xfffffff908b07547 */ /* 0x000fea000b83ffff */
.L_x_0:
[----:B------:R-:W0:Y:S01]  /*07f0*/  LDCU.64 UR4, c[0x0][0x390] ;  /* 0x00007200ff0477ac */ /* 0x000e220008000a00 */
[----:B------:R-:W-:-:S05]  /*0800*/  IMAD R0, R19, R3, R0 ;  /* 0x0000000313007224 */ /* 0x000fca00078e0200 */
[----:B------:R-:W-:-:S04]  /*0810*/  IADD3 R17, P0, PT, R17, R0, RZ ;  /* 0x0000000011117210 */ /* 0x000fc80007f1e0ff */
[----:B------:R-:W-:Y:S02]  /*0820*/  LEA.HI.X.SX32 R0, R0, RZ, 0x1, P0 ;  /* 0x000000ff00007211 */ /* 0x000fe400000f0eff */
[C---:B0-----:R-:W-:Y:S01]  /*0830*/  LEA R2, P0, R17.reuse, UR4, 0x2 ;  /* 0x0000000411027c11 */ /* 0x041fe2000f8010ff */
[----:B------:R-:W0:Y:S03]  /*0840*/  LDCU UR4, c[0x0][0x3a8] ;  /* 0x00007500ff0477ac */ /* 0x000e260008000800 */
[----:B------:R-:W-:Y:S01]  /*0850*/  LEA.HI.X R3, R17, UR5, R0, 0x2, P0 ;  /* 0x0000000511037c11 */ /* 0x000fe200080f1400 */
[----:B------:R-:W1:Y:S04]  /*0860*/  LDCU UR5, c[0x0][0x3a4] ;  /* 0x00007480ff0577ac */ /* 0x000e680008000800 */
[----:B------:R-:W0:Y:S02]  /*0870*/  LDG.E R0, desc[UR8][R2.64] ;  /* 0x0000000802007981 */ /* 0x000e24000c1e1900 */
[----:B0-----:R-:W-:-:S04]  /*0880*/  FMUL R0, R0, UR4 ;  /* 0x0000000400007c20 */ /* 0x001fc80008400000 */
[----:B-1----:R-:W-:-:S05]  /*0890*/  FFMA R25, R25, UR5, R0 ;  /* 0x0000000519197c23 */ /* 0x002fca0008000000 */
[----:B------:R-:W-:Y:S01]  /*08a0*/  STG.E desc[UR8][R2.64], R25 ;  /* 0x0000001902007986 */ /* 0x000fe2000c101908 */
[----:B------:R-:W-:Y:S05]  /*08b0*/  EXIT ;  /* 0x000000000000794d */ /* 0x000fea0003800000 */
.L_x_2:
[----:B------:R-:W-:-:S00]  /*08c0*/  BRA `(.L_x_2) ;  /* 0xfffffffc00fc7947 */ /* 0x000fc0000383ffff */
[----:B------:R-:W-:-:S00]  /*08d0*/  NOP ;  /* 0x0000000000007918 */ /* 0x000fc00000000000 */
        /* <DEDUP_REMOVED lines=10> */
.L_x_3:


//--------------------- .nv.shared._Z23matmul_shared_mem_blockILj32EEvPKfS1_Pfiiiff --------------------------
	.section	.nv.shared._Z23matmul_shared_mem_blockILj32EEvPKfS1_Pfiiiff,"aw",@nobits
	.sectionflags	@""
	.align	4
.nv.shared._Z23matmul_shared_mem_blockILj32EEvPKfS1_Pfiiiff:
	.zero		9216


//--------------------- .nv.shared.reserved.0     --------------------------
	.section	.nv.shared.reserved.0,"aw",@nobits
	.weak		__nv_reservedSMEM_offset_0_alias
	.size		__nv_reservedSMEM_offset_0_alias, 0, 64
	.other		__nv_reservedSMEM_offset_0_alias,@"STO_CUDA_RESERVED_SHARED STV_DEFAULT"
__nv_reservedSMEM_offset_0_alias:
	.zero		0
	.zero		64


//--------------------- .nv.constant0._Z23matmul_shared_mem_blockILj32EEvPKfS1_Pfiiiff --------------------------
	.section	.nv.constant0._Z23matmul_shared_mem_blockILj32EEvPKfS1_Pfiiiff,"a",@progbits
	.sectionflags	@""
	.align	4
.nv.constant0._Z23matmul_shared_mem_blockILj32EEvPKfS1_Pfiiiff:
	.zero		940


//--------------------- SYMBOLS --------------------------

	.type		.nv.reservedSmem.offset0,@object
	.size		.nv.reservedSmem.offset0,0x4
	.type		.nv.reservedSmem.cap,@object
	.size		.nv.reservedSmem.cap,0x4
